//
// Generated by NVIDIA NVVM Compiler
//
// Compiler Build ID: CL-36424714
// Cuda compilation tools, release 13.0, V13.0.88
// Based on NVVM 20.0.0
//

.version 9.0
.target sm_100
.address_size 64

	// .globl	_Z13kernel_devicePfS_S_S_i
.extern .shared .align 16 .b8 sData[];

.visible .entry _Z13kernel_devicePfS_S_S_i(
	.param .u64 .ptr .align 1 _Z13kernel_devicePfS_S_S_i_param_0,
	.param .u64 .ptr .align 1 _Z13kernel_devicePfS_S_S_i_param_1,
	.param .u64 .ptr .align 1 _Z13kernel_devicePfS_S_S_i_param_2,
	.param .u64 .ptr .align 1 _Z13kernel_devicePfS_S_S_i_param_3,
	.param .u32 _Z13kernel_devicePfS_S_S_i_param_4
)
{
	.reg .pred 	%p<7>;
	.reg .b32 	%r<31>;
	.reg .b32 	%f<27>;
	.reg .b64 	%rd<20>;

	ld.param.u64 	%rd6, [_Z13kernel_devicePfS_S_S_i_param_0];
	ld.param.u64 	%rd3, [_Z13kernel_devicePfS_S_S_i_param_1];
	ld.param.u64 	%rd4, [_Z13kernel_devicePfS_S_S_i_param_2];
	ld.param.u64 	%rd5, [_Z13kernel_devicePfS_S_S_i_param_3];
	ld.param.u32 	%r14, [_Z13kernel_devicePfS_S_S_i_param_4];
	cvta.to.global.u64 	%rd1, %rd6;
	mov.u32 	%r1, %tid.y;
	mov.u32 	%r15, %ctaid.y;
	mov.u32 	%r16, %ntid.y;
	mad.lo.s32 	%r17, %r15, %r16, %r1;
	mov.u32 	%r3, %tid.x;
	mov.u32 	%r18, %ctaid.x;
	mov.u32 	%r4, %ntid.x;
	mad.lo.s32 	%r5, %r18, %r4, %r3;
	add.s32 	%r19, %r14, -1;
	max.s32 	%r20, %r5, %r17;
	setp.ge.s32 	%p1, %r20, %r19;
	@%p1 bra 	$L__BB0_12;
	mad.lo.s32 	%r6, %r14, %r17, %r5;
	add.s32 	%r7, %r4, 3;
	mad.lo.s32 	%r8, %r7, %r1, %r7;
	add.s32 	%r9, %r3, %r8;
	mul.wide.s32 	%rd7, %r6, 4;
	add.s64 	%rd2, %rd1, %rd7;
	ld.global.f32 	%f7, [%rd2];
	shl.b32 	%r21, %r9, 2;
	mov.u32 	%r22, sData;
	add.s32 	%r10, %r22, %r21;
	st.shared.f32 	[%r10+4], %f7;
	setp.ne.s32 	%p2, %r3, 0;
	@%p2 bra 	$L__BB0_5;
	setp.lt.s32 	%p3, %r5, 1;
	mov.f32 	%f24, 0f00000000;
	@%p3 bra 	$L__BB0_4;
	ld.global.f32 	%f24, [%rd2+-4];
$L__BB0_4:
	shl.b32 	%r23, %r8, 2;
	add.s32 	%r25, %r22, %r23;
	st.shared.f32 	[%r25], %f24;
$L__BB0_5:
	ld.global.f32 	%f9, [%rd2+4];
	st.shared.f32 	[%r10+8], %f9;
	setp.ne.s32 	%p4, %r1, 0;
	sub.s32 	%r26, %r9, %r7;
	shl.b32 	%r27, %r26, 2;
	add.s32 	%r11, %r22, %r27;
	@%p4 bra 	$L__BB0_9;
	setp.eq.s32 	%p5, %r17, 0;
	mov.f32 	%f25, 0f00000000;
	@%p5 bra 	$L__BB0_8;
	sub.s32 	%r29, %r6, %r14;
	mul.wide.s32 	%rd8, %r29, 4;
	add.s64 	%rd9, %rd1, %rd8;
	ld.global.f32 	%f25, [%rd9];
$L__BB0_8:
	st.shared.f32 	[%r11+4], %f25;
$L__BB0_9:
	mul.wide.s32 	%rd10, %r14, 4;
	add.s64 	%rd11, %rd2, %rd10;
	ld.global.f32 	%f12, [%rd11];
	shl.b32 	%r30, %r7, 2;
	add.s32 	%r12, %r10, %r30;
	st.shared.f32 	[%r12+4], %f12;
	bar.sync 	0;
	setp.eq.s64 	%p6, %rd4, 0;
	mov.f32 	%f26, 0f00000000;
	@%p6 bra 	$L__BB0_11;
	cvta.to.global.u64 	%rd12, %rd4;
	add.s64 	%rd14, %rd12, %rd7;
	ld.global.f32 	%f26, [%rd14];
$L__BB0_11:
	cvta.to.global.u64 	%rd15, %rd5;
	add.s64 	%rd17, %rd15, %rd7;
	ld.global.f32 	%f13, [%rd17];
	add.f32 	%f14, %f26, %f13;
	ld.shared.f32 	%f15, [%r11+4];
	add.f32 	%f16, %f14, %f15;
	ld.shared.f32 	%f17, [%r12+4];
	add.f32 	%f18, %f16, %f17;
	ld.shared.f32 	%f19, [%r10];
	add.f32 	%f20, %f18, %f19;
	ld.shared.f32 	%f21, [%r10+8];
	add.f32 	%f22, %f20, %f21;
	mul.f32 	%f23, %f22, 0f3F4CCCCD;
	cvta.to.global.u64 	%rd18, %rd3;
	add.s64 	%rd19, %rd18, %rd7;
	st.global.f32 	[%rd19], %f23;
$L__BB0_12:
	ret;

}


// ===== COMPILED SASS (sm_100) =====

	.target	sm_100

	.elftype	@"ET_EXEC"


//--------------------- .note.nv.tkinfo           --------------------------
	.section	.note.nv.tkinfo,"",@"SHT_NOTE"
	.sectionflags	@"SHF_NOTE_NV_TKINFO"
	.tkinfo
        /*0018*/ 	.word	0x00000002
        /*0030*/ 	.string	""
        /*0030*/ 	.string	"ptxas"
        /*0030*/ 	.string	"Cuda compilation tools, release 13.0, V13.0.88"
        /*0030*/ 	.string	"Build cuda_13.0.r13.0/compiler.36424714_0"
        /*0030*/ 	.string	"-arch sm_100 -m 64 "



//--------------------- .note.nv.cuinfo           --------------------------
	.section	.note.nv.cuinfo,"",@"SHT_NOTE"
	.sectionflags	@"SHF_NOTE_NV_CUINFO"
        /*0018*/ 	.short	0x0002
        /*001a*/ 	.short	0x0064
        /*001c*/ 	.short	0x0082
	.zero		2


//--------------------- .nv.info                  --------------------------
	.section	.nv.info,"",@"SHT_CUDA_INFO"
	.align	4


	//----- nvinfo : EIATTR_REGCOUNT
	.align		4
        /*0000*/ 	.byte	0x04, 0x2f
        /*0002*/ 	.short	(.L_1 - .L_0)
	.align		4
.L_0:
        /*0004*/ 	.word	index@(_Z13kernel_devicePfS_S_S_i)
        /*0008*/ 	.word	0x00000016


	//----- nvinfo : EIATTR_FRAME_SIZE
	.align		4
.L_1:
        /*000c*/ 	.byte	0x04, 0x11
        /*000e*/ 	.short	(.L_3 - .L_2)
	.align		4
.L_2:
        /*0010*/ 	.word	index@(_Z13kernel_devicePfS_S_S_i)
        /*0014*/ 	.word	0x00000000


	//----- nvinfo : EIATTR_MIN_STACK_SIZE
	.align		4
.L_3:
        /*0018*/ 	.byte	0x04, 0x12
        /*001a*/ 	.short	(.L_5 - .L_4)
	.align		4
.L_4:
        /*001c*/ 	.word	index@(_Z13kernel_devicePfS_S_S_i)
        /*0020*/ 	.word	0x00000000
.L_5:


//--------------------- .nv.compat                --------------------------
	.section	.nv.compat,"",@"SHT_CUDA_COMPAT_INFO"
	.align	4
        /*0000*/ 	.byte	0x02, 0x09, 0x00, 0x00, 0x02, 0x02, 0x01, 0x00, 0x02, 0x05, 0x05, 0x00, 0x03, 0x07, 0x01, 0x01
        /*0010*/ 	.byte	0x02, 0x03, 0x00, 0x00, 0x02, 0x06, 0x01, 0x00, 0x04, 0x0b, 0x08, 0x00, 0x09, 0x00, 0x00, 0x00
        /*0020*/ 	.byte	0x00, 0x00, 0x00, 0x00


//--------------------- .nv.info._Z13kernel_devicePfS_S_S_i --------------------------
	.section	.nv.info._Z13kernel_devicePfS_S_S_i,"",@"SHT_CUDA_INFO"
	.sectionflags	@""
	.align	4


	//----- nvinfo : EIATTR_CUDA_API_VERSION
	.align		4
        /*0000*/ 	.byte	0x04, 0x37
        /*0002*/ 	.short	(.L_7 - .L_6)
.L_6:
        /*0004*/ 	.word	0x00000082


	//----- nvinfo : EIATTR_KPARAM_INFO
	.align		4
.L_7:
        /*0008*/ 	.byte	0x04, 0x17
        /*000a*/ 	.short	(.L_9 - .L_8)
.L_8:
        /*000c*/ 	.word	0x00000000
        /*0010*/ 	.short	0x0004
        /*0012*/ 	.short	0x0020
        /*0014*/ 	.byte	0x00, 0xf0, 0x11, 0x00


	//----- nvinfo : EIATTR_KPARAM_INFO
	.align		4
.L_9:
        /*0018*/ 	.byte	0x04, 0x17
        /*001a*/ 	.short	(.L_11 - .L_10)
.L_10:
        /*001c*/ 	.word	0x00000000
        /*0020*/ 	.short	0x0003
        /*0022*/ 	.short	0x0018
        /*0024*/ 	.byte	0x00, 0xf5, 0x21, 0x00


	//----- nvinfo : EIATTR_KPARAM_INFO
	.align		4
.L_11:
        /*0028*/ 	.byte	0x04, 0x17
        /*002a*/ 	.short	(.L_13 - .L_12)
.L_12:
        /*002c*/ 	.word	0x00000000
        /*0030*/ 	.short	0x0002
        /*0032*/ 	.short	0x0010
        /*0034*/ 	.byte	0x00, 0xf5, 0x21, 0x00


	//----- nvinfo : EIATTR_KPARAM_INFO
	.align		4
.L_13:
        /*0038*/ 	.byte	0x04, 0x17
        /*003a*/ 	.short	(.L_15 - .L_14)
.L_14:
        /*003c*/ 	.word	0x00000000
        /*0040*/ 	.short	0x0001
        /*0042*/ 	.short	0x0008
        /*0044*/ 	.byte	0x00, 0xf5, 0x21, 0x00


	//----- nvinfo : EIATTR_KPARAM_INFO
	.align		4
.L_15:
        /*0048*/ 	.byte	0x04, 0x17
        /*004a*/ 	.short	(.L_17 - .L_16)
.L_16:
        /*004c*/ 	.word	0x00000000
        /*0050*/ 	.short	0x0000
        /*0052*/ 	.short	0x0000
        /*0054*/ 	.byte	0x00, 0xf5, 0x21, 0x00


	//----- nvinfo : EIATTR_SPARSE_MMA_MASK
	.align		4
.L_17:
        /*0058*/ 	.byte	0x03, 0x50
        /*005a*/ 	.short	0x0000


	//----- nvinfo : EIATTR_MAXREG_COUNT
	.align		4
        /*005c*/ 	.byte	0x03, 0x1b
        /*005e*/ 	.short	0x00ff


	//----- nvinfo : EIATTR_NUM_BARRIERS
	.align		4
        /*0060*/ 	.byte	0x02, 0x4c
        /*0062*/ 	.byte	0x01
	.zero		1


	//----- nvinfo : EIATTR_MERCURY_ISA_VERSION
	.align		4
        /*0064*/ 	.byte	0x03, 0x5f
        /*0066*/ 	.short	0x0101


	//----- nvinfo : EIATTR_VRC_CTA_INIT_COUNT
	.align		4
        /*0068*/ 	.byte	0x02, 0x4a
	.zero		1
	.zero		1


	//----- nvinfo : EIATTR_EXIT_INSTR_OFFSETS
	.align		4
        /*006c*/ 	.byte	0x04, 0x1c
        /*006e*/ 	.short	(.L_19 - .L_18)


	//   ....[0]....
.L_18:
        /*0070*/ 	.word	0x000000d0


	//   ....[1]....
        /*0074*/ 	.word	0x00000550


	//----- nvinfo : EIATTR_CRS_STACK_SIZE
	.align		4
.L_19:
        /*0078*/ 	.byte	0x04, 0x1e
        /*007a*/ 	.short	(.L_21 - .L_20)
.L_20:
        /*007c*/ 	.word	0x00000000


	//----- nvinfo : EIATTR_CBANK_PARAM_SIZE
	.align		4
.L_21:
        /*0080*/ 	.byte	0x03, 0x19
        /*0082*/ 	.short	0x0024


	//----- nvinfo : EIATTR_PARAM_CBANK
	.align		4
        /*0084*/ 	.byte	0x04, 0x0a
        /*0086*/ 	.short	(.L_23 - .L_22)
	.align		4
.L_22:
        /*0088*/ 	.word	index@(.nv.constant0._Z13kernel_devicePfS_S_S_i)
        /*008c*/ 	.short	0x0380
        /*008e*/ 	.short	0x0024


	//----- nvinfo : EIATTR_SW_WAR
	.align		4
.L_23:
        /*0090*/ 	.byte	0x04, 0x36
        /*0092*/ 	.short	(.L_25 - .L_24)
.L_24:
        /*0094*/ 	.word	0x00000008
.L_25:


//--------------------- .nv.callgraph             --------------------------
	.section	.nv.callgraph,"",@"SHT_CUDA_CALLGRAPH"
	.align	4
	.sectionentsize	8
	.align		4
        /*0000*/ 	.word	0x00000000
	.align		4
        /*0004*/ 	.word	0xffffffff
	.align		4
        /*0008*/ 	.word	0x00000000
	.align		4
        /*000c*/ 	.word	0xfffffffe
	.align		4
        /*0010*/ 	.word	0x00000000
	.align		4
        /*0014*/ 	.word	0xfffffffd
	.align		4
        /*0018*/ 	.word	0x00000000
	.align		4
        /*001c*/ 	.word	0xfffffffc


//--------------------- .text._Z13kernel_devicePfS_S_S_i --------------------------
	.section	.text._Z13kernel_devicePfS_S_S_i,"ax",@progbits
	.align	128
        .global         _Z13kernel_devicePfS_S_S_i
        .type           _Z13kernel_devicePfS_S_S_i,@function
        .size           _Z13kernel_devicePfS_S_S_i,(.L_x_9 - _Z13kernel_devicePfS_S_S_i)
        .other          _Z13kernel_devicePfS_S_S_i,@"STO_CUDA_ENTRY STV_DEFAULT"
_Z13kernel_devicePfS_S_S_i:
.text._Z13kernel_devicePfS_S_S_i:
[----:B------:R-:W-:Y:S01]  /*0000*/  LDC R1, c[0x0][0x37c] ;  /* 0x0000df00ff017b82 */ /* 0x000fe20000000800 */
[----:B------:R-:W0:Y:S07]  /*0010*/  S2R R15, SR_TID.Y ;  /* 0x00000000000f7919 */ /* 0x000e2e0000002200 */
[----:B------:R-:W0:Y:S01]  /*0020*/  LDC R10, c[0x0][0x364] ;  /* 0x0000d900ff0a7b82 */ /* 0x000e220000000800 */
[----:B------:R-:W1:Y:S07]  /*0030*/  S2R R14, SR_TID.X ;  /* 0x00000000000e7919 */ /* 0x000e6e0000002100 */
[----:B------:R-:W0:Y:S08]  /*0040*/  S2UR UR4, SR_CTAID.Y ;  /* 0x00000000000479c3 */ /* 0x000e300000002600 */
[----:B------:R-:W1:Y:S08]  /*0050*/  S2UR UR5, SR_CTAID.X ;  /* 0x00000000000579c3 */ /* 0x000e700000002500 */
[----:B------:R-:W1:Y:S08]  /*0060*/  LDC R8, c[0x0][0x360] ;  /* 0x0000d800ff087b82 */ /* 0x000e700000000800 */
[----:B------:R-:W2:Y:S01]  /*0070*/  LDC R17, c[0x0][0x3a0] ;  /* 0x0000e800ff117b82 */ /* 0x000ea20000000800 */
[----:B0-----:R-:W-:-:S02]  /*0080*/  IMAD R10, R10, UR4, R15 ;  /* 0x000000040a0a7c24 */ /* 0x001fc4000f8e020f */
[----:B-1----:R-:W-:-:S05]  /*0090*/  IMAD R9, R8, UR5, R14 ;  /* 0x0000000508097c24 */ /* 0x002fca000f8e020e */
[----:B------:R-:W-:Y:S02]  /*00a0*/  VIMNMX R3, PT, PT, R10, R9, !PT ;  /* 0x000000090a037248 */ /* 0x000fe40007fe0100 */
[----:B--2---:R-:W-:-:S04]  /*00b0*/  IADD3 R0, PT, PT, R17, -0x1, RZ ;  /* 0xffffffff11007810 */ /* 0x004fc80007ffe0ff */
[----:B------:R-:W-:-:S13]  /*00c0*/  ISETP.GE.AND P0, PT, R3, R0, PT ;  /* 0x000000000300720c */ /* 0x000fda0003f06270 */
[----:B------:R-:W-:Y:S05]  /*00d0*/  @P0 EXIT ;  /* 0x000000000000094d */ /* 0x000fea0003800000 */
[----:B------:R-:W0:Y:S01]  /*00e0*/  LDC.64 R4, c[0x0][0x380] ;  /* 0x0000e000ff047b82 */ /* 0x000e220000000a00 */
[----:B------:R-:W1:Y:S01]  /*00f0*/  LDCU.64 UR6, c[0x0][0x358] ;  /* 0x00006b00ff0677ac */ /* 0x000e620008000a00 */
[----:B------:R-:W-:-:S04]  /*0100*/  IMAD R0, R10, R17, R9 ;  /* 0x000000110a007224 */ /* 0x000fc800078e0209 */
[----:B0-----:R-:W-:-:S05]  /*0110*/  IMAD.WIDE R2, R0, 0x4, R4 ;  /* 0x0000000400027825 */ /* 0x001fca00078e0204 */
[----:B-1----:R-:W2:Y:S01]  /*0120*/  LDG.E R12, desc[UR6][R2.64] ;  /* 0x00000006020c7981 */ /* 0x002ea2000c1e1900 */
[----:B------:R-:W0:Y:S01]  /*0130*/  S2UR UR5, SR_CgaCtaId ;  /* 0x00000000000579c3 */ /* 0x000e220000008800 */
[----:B------:R-:W-:Y:S01]  /*0140*/  IADD3 R6, PT, PT, R8, 0x3, RZ ;  /* 0x0000000308067810 */ /* 0x000fe20007ffe0ff */
[----:B------:R-:W-:Y:S01]  /*0150*/  UMOV UR4, 0x400 ;  /* 0x0000040000047882 */ /* 0x000fe20000000000 */
[----:B------:R-:W-:Y:S01]  /*0160*/  ISETP.NE.AND P0, PT, R14, RZ, PT ;  /* 0x000000ff0e00720c */ /* 0x000fe20003f05270 */
[----:B------:R-:W-:Y:S02]  /*0170*/  BSSY.RECONVERGENT B0, `(.L_x_0) ;  /* 0x000000f000007945 */ /* 0x000fe40003800200 */
[----:B------:R-:W-:-:S05]  /*0180*/  IMAD R11, R6, R15, R6 ;  /* 0x0000000f060b7224 */ /* 0x000fca00078e0206 */
[----:B------:R-:W-:Y:S01]  /*0190*/  IADD3 R13, PT, PT, R11, R14, RZ ;  /* 0x0000000e0b0d7210 */ /* 0x000fe20007ffe0ff */
[----:B0-----:R-:W-:-:S06]  /*01a0*/  ULEA UR4, UR5, UR4, 0x18 ;  /* 0x0000000405047291 */ /* 0x001fcc000f8ec0ff */
[----:B------:R-:W-:-:S05]  /*01b0*/  LEA R7, R13, UR4, 0x2 ;  /* 0x000000040d077c11 */ /* 0x000fca000f8e10ff */
[----:B--2---:R0:W-:Y:S01]  /*01c0*/  STS [R7+0x4], R12 ;  /* 0x0000040c07007388 */ /* 0x0041e20000000800 */
[----:B------:R-:W-:Y:S05]  /*01d0*/  @P0 BRA `(.L_x_1) ;  /* 0x0000000000200947 */ /* 0x000fea0003800000 */
[----:B------:R-:W-:Y:S01]  /*01e0*/  ISETP.GE.AND P0, PT, R9, 0x1, PT ;  /* 0x000000010900780c */ /* 0x000fe20003f06270 */
[----:B------:R-:W-:Y:S01]  /*01f0*/  BSSY.RECONVERGENT B1, `(.L_x_2) ;  /* 0x0000005000017945 */ /* 0x000fe20003800200 */
[----:B------:R-:W-:Y:S01]  /*0200*/  HFMA2 R9, -RZ, RZ, 0, 0 ;  /* 0x00000000ff097431 */ /* 0x000fe200000001ff */
[----:B0-----:R-:W-:-:S10]  /*0210*/  LEA R12, R11, UR4, 0x2 ;  /* 0x000000040b0c7c11 */ /* 0x001fd4000f8e10ff */
[----:B------:R-:W-:Y:S05]  /*0220*/  @!P0 BRA `(.L_x_3) ;  /* 0x0000000000048947 */ /* 0x000fea0003800000 */
[----:B------:R0:W5:Y:S02]  /*0230*/  LDG.E R9, desc[UR6][R2.64+-0x4] ;  /* 0xfffffc0602097981 */ /* 0x000164000c1e1900 */
.L_x_3:
[----:B------:R-:W-:Y:S05]  /*0240*/  BSYNC.RECONVERGENT B1 ;  /* 0x0000000000017941 */ /* 0x000fea0003800200 */
.L_x_2:
[----:B-----5:R1:W-:Y:S02]  /*0250*/  STS [R12], R9 ;  /* 0x000000090c007388 */ /* 0x0203e40000000800 */
.L_x_1:
[----:B------:R-:W-:Y:S05]  /*0260*/  BSYNC.RECONVERGENT B0 ;  /* 0x0000000000007941 */ /* 0x000fea0003800200 */
.L_x_0:
[----:B01----:R-:W2:Y:S01]  /*0270*/  LDG.E R12, desc[UR6][R2.64+0x4] ;  /* 0x00000406020c7981 */ /* 0x003ea2000c1e1900 */
[----:B------:R-:W-:Y:S01]  /*0280*/  ISETP.NE.AND P0, PT, R15, RZ, PT ;  /* 0x000000ff0f00720c */ /* 0x000fe20003f05270 */
[----:B------:R-:W-:Y:S01]  /*0290*/  IMAD.IADD R9, R13, 0x1, -R6 ;  /* 0x000000010d097824 */ /* 0x000fe200078e0a06 */
[----:B------:R-:W-:Y:S04]  /*02a0*/  BSSY.RECONVERGENT B0, `(.L_x_4) ;  /* 0x000000d000007945 */ /* 0x000fe80003800200 */
[----:B------:R-:W-:Y:S01]  /*02b0*/  LEA R9, R9, UR4, 0x2 ;  /* 0x0000000409097c11 */ /* 0x000fe2000f8e10ff */
[----:B--2---:R0:W-:Y:S06]  /*02c0*/  STS [R7+0x8], R12 ;  /* 0x0000080c07007388 */ /* 0x0041ec0000000800 */
[----:B------:R-:W-:Y:S05]  /*02d0*/  @P0 BRA `(.L_x_5) ;  /* 0x0000000000240947 */ /* 0x000fea0003800000 */
[----:B------:R-:W-:Y:S01]  /*02e0*/  ISETP.NE.AND P0, PT, R10, RZ, PT ;  /* 0x000000ff0a00720c */ /* 0x000fe20003f05270 */
[----:B------:R-:W-:Y:S01]  /*02f0*/  BSSY.RECONVERGENT B1, `(.L_x_6) ;  /* 0x0000006000017945 */ /* 0x000fe20003800200 */
[----:B------:R-:W-:-:S11]  /*0300*/  MOV R10, RZ ;  /* 0x000000ff000a7202 */ /* 0x000fd60000000f00 */
[----:B------:R-:W-:Y:S05]  /*0310*/  @!P0 BRA `(.L_x_7) ;  /* 0x00000000000c8947 */ /* 0x000fea0003800000 */
[----:B------:R-:W-:-:S05]  /*0320*/  IADD3 R11, PT, PT, R0, -R17, RZ ;  /* 0x80000011000b7210 */ /* 0x000fca0007ffe0ff */
[----:B------:R-:W-:-:S05]  /*0330*/  IMAD.WIDE R4, R11, 0x4, R4 ;  /* 0x000000040b047825 */ /* 0x000fca00078e0204 */
[----:B------:R1:W5:Y:S02]  /*0340*/  LDG.E R10, desc[UR6][R4.64] ;  /* 0x00000006040a7981 */ /* 0x000364000c1e1900 */
.L_x_7:
[----:B------:R-:W-:Y:S05]  /*0350*/  BSYNC.RECONVERGENT B1 ;  /* 0x0000000000017941 */ /* 0x000fea0003800200 */
.L_x_6:
[----:B-----5:R2:W-:Y:S02]  /*0360*/  STS [R9+0x4], R10 ;  /* 0x0000040a09007388 */ /* 0x0205e40000000800 */
.L_x_5:
[----:B------:R-:W-:Y:S05]  /*0370*/  BSYNC.RECONVERGENT B0 ;  /* 0x0000000000007941 */ /* 0x000fea0003800200 */
.L_x_4:
[----:B------:R-:W-:Y:S01]  /*0380*/  IMAD.WIDE R2, R17, 0x4, R2 ;  /* 0x0000000411027825 */ /* 0x000fe200078e0202 */
[----:B------:R-:W3:Y:S01]  /*0390*/  LDCU.64 UR4, c[0x0][0x390] ;  /* 0x00007200ff0477ac */ /* 0x000ee20008000a00 */
[----:B--2---:R-:W2:Y:S03]  /*03a0*/  LDC.64 R10, c[0x0][0x398] ;  /* 0x0000e600ff0a7b82 */ /* 0x004ea60000000a00 */
[----:B0-----:R0:W4:Y:S01]  /*03b0*/  LDG.E R12, desc[UR6][R2.64] ;  /* 0x00000006020c7981 */ /* 0x001122000c1e1900 */
[----:B------:R-:W-:Y:S02]  /*03c0*/  IMAD R19, R8, 0x4, R7 ;  /* 0x0000000408137824 */ /* 0x000fe400078e0207 */
[----:B------:R-:W-:Y:S01]  /*03d0*/  HFMA2 R8, -RZ, RZ, 0, 0 ;  /* 0x00000000ff087431 */ /* 0x000fe200000001ff */
[----:B------:R-:W-:Y:S01]  /*03e0*/  LEA R6, R6, R7, 0x2 ;  /* 0x0000000706067211 */ /* 0x000fe200078e10ff */
[----:B0-----:R-:W0:Y:S01]  /*03f0*/  LDC.64 R2, c[0x0][0x388] ;  /* 0x0000e200ff027b82 */ /* 0x001e220000000a00 */
[----:B---3--:R-:W-:-:S04]  /*0400*/  ISETP.NE.U32.AND P0, PT, RZ, UR4, PT ;  /* 0x00000004ff007c0c */ /* 0x008fc8000bf05070 */
[----:B------:R-:W-:Y:S01]  /*0410*/  ISETP.NE.AND.EX P0, PT, RZ, UR5, PT, P0 ;  /* 0x00000005ff007c0c */ /* 0x000fe2000bf05300 */
[----:B--2---:R-:W-:-:S12]  /*0420*/  IMAD.WIDE R10, R0, 0x4, R10 ;  /* 0x00000004000a7825 */ /* 0x004fd800078e020a */
[----:B-1----:R-:W1:Y:S02]  /*0430*/  @P0 LDC.64 R4, c[0x0][0x390] ;  /* 0x0000e400ff040b82 */ /* 0x002e640000000a00 */
[C---:B-1----:R-:W-:Y:S01]  /*0440*/  @P0 IMAD.WIDE R4, R0.reuse, 0x4, R4 ;  /* 0x0000000400040825 */ /* 0x042fe200078e0204 */
[----:B----4-:R-:W-:Y:S05]  /*0450*/  STS [R19+0x10], R12 ;  /* 0x0000100c13007388 */ /* 0x010fea0000000800 */
[----:B------:R-:W-:Y:S06]  /*0460*/  BAR.SYNC.DEFER_BLOCKING 0x0 ;  /* 0x0000000000007b1d */ /* 0x000fec0000010000 */
[----:B------:R-:W2:Y:S04]  /*0470*/  LDG.E R11, desc[UR6][R10.64] ;  /* 0x000000060a0b7981 */ /* 0x000ea8000c1e1900 */
[----:B------:R-:W2:Y:S01]  /*0480*/  @P0 LDG.E R8, desc[UR6][R4.64] ;  /* 0x0000000604080981 */ /* 0x000ea2000c1e1900 */
[----:B0-----:R-:W-:-:S03]  /*0490*/  IMAD.WIDE R2, R0, 0x4, R2 ;  /* 0x0000000400027825 */ /* 0x001fc600078e0202 */
[----:B------:R-:W0:Y:S04]  /*04a0*/  LDS R9, [R9+0x4] ;  /* 0x0000040009097984 */ /* 0x000e280000000800 */
[----:B------:R-:W1:Y:S04]  /*04b0*/  LDS R13, [R6+0x4] ;  /* 0x00000400060d7984 */ /* 0x000e680000000800 */
[----:B------:R-:W3:Y:S04]  /*04c0*/  LDS R15, [R7] ;  /* 0x00000000070f7984 */ /* 0x000ee80000000800 */
[----:B------:R-:W4:Y:S01]  /*04d0*/  LDS R17, [R7+0x8] ;  /* 0x0000080007117984 */ /* 0x000f220000000800 */
[----:B--2---:R-:W-:-:S04]  /*04e0*/  FADD R8, R11, R8 ;  /* 0x000000080b087221 */ /* 0x004fc80000000000 */
[----:B0-----:R-:W-:-:S04]  /*04f0*/  FADD R8, R8, R9 ;  /* 0x0000000908087221 */ /* 0x001fc80000000000 */
[----:B-1----:R-:W-:-:S04]  /*0500*/  FADD R8, R8, R13 ;  /* 0x0000000d08087221 */ /* 0x002fc80000000000 */
[----:B---3--:R-:W-:-:S04]  /*0510*/  FADD R8, R8, R15 ;  /* 0x0000000f08087221 */ /* 0x008fc80000000000 */
[----:B----4-:R-:W-:-:S04]  /*0520*/  FADD R8, R8, R17 ;  /* 0x0000001108087221 */ /* 0x010fc80000000000 */
[----:B------:R-:W-:-:S05]  /*0530*/  FMUL R5, R8, 0.80000001192092895508 ;  /* 0x3f4ccccd08057820 */ /* 0x000fca0000400000 */
[----:B------:R-:W-:Y:S01]  /*0540*/  STG.E desc[UR6][R2.64], R5 ;  /* 0x0000000502007986 */ /* 0x000fe2000c101906 */
[----:B------:R-:W-:Y:S05]  /*0550*/  EXIT ;  /* 0x000000000000794d */ /* 0x000fea0003800000 */
.L_x_8:
[----:B------:R-:W-:-:S00]  /*0560*/  BRA `(.L_x_8) ;  /* 0xfffffffc00fc7947 */ /* 0x000fc0000383ffff */
[----:B------:R-:W-:-:S00]  /*0570*/  NOP ;  /* 0x0000000000007918 */ /* 0x000fc00000000000 */
        /* <DEDUP_REMOVED lines=8> */
.L_x_9:


//--------------------- .nv.shared._Z13kernel_devicePfS_S_S_i --------------------------
	.section	.nv.shared._Z13kernel_devicePfS_S_S_i,"aw",@nobits
	.sectionflags	@""
	.align	16
	.zero		1024


//--------------------- .nv.shared.reserved.0     --------------------------
	.section	.nv.shared.reserved.0,"aw",@nobits
	.weak		__nv_reservedSMEM_offset_0_alias
	.size		__nv_reservedSMEM_offset_0_alias, 0, 64
	.other		__nv_reservedSMEM_offset_0_alias,@"STO_CUDA_RESERVED_SHARED STV_DEFAULT"
__nv_reservedSMEM_offset_0_alias:
	.zero		0
	.zero		64


//--------------------- .nv.constant0._Z13kernel_devicePfS_S_S_i --------------------------
	.section	.nv.constant0._Z13kernel_devicePfS_S_S_i,"a",@progbits
	.sectionflags	@""
	.align	4
.nv.constant0._Z13kernel_devicePfS_S_S_i:
	.zero		932


//--------------------- SYMBOLS --------------------------

	.type		.nv.reservedSmem.offset0,@object
	.size		.nv.reservedSmem.offset0,0x4
	.type		.nv.reservedSmem.cap,@object
	.size		.nv.reservedSmem.cap,0x4
